	.headerflags	@"EF_CUDA_TEXMODE_UNIFIED EF_CUDA_64BIT_ADDRESS EF_CUDA_ACCELERATORS EF_CUDA_SM90 EF_CUDA_VIRTUAL_SM(EF_CUDA_SM90)"
	.elftype	@"ET_EXEC"


//--------------------- .nv.info                  --------------------------
	.section	.nv.info,"",@"SHT_CUDA_INFO"
	.align	4


	//----- nvinfo : EIATTR_REGCOUNT
	.align		4
        /*0000*/ 	.byte	0x04, 0x2f
        /*0002*/ 	.short	(.L_1 - .L_0)
	.align		4
.L_0:
        /*0004*/ 	.word	index@(triton_poi_fused_convolution_leaky_relu_24)
        /*0008*/ 	.word	0x00000014


	//----- nvinfo : EIATTR_MIN_STACK_SIZE
	.align		4
.L_1:
        /*000c*/ 	.byte	0x04, 0x12
        /*000e*/ 	.short	(.L_3 - .L_2)
	.align		4
.L_2:
        /*0010*/ 	.word	index@(triton_poi_fused_convolution_leaky_relu_24)
        /*0014*/ 	.word	0x00000000


	//----- nvinfo : EIATTR_FRAME_SIZE
	.align		4
.L_3:
        /*0018*/ 	.byte	0x04, 0x11
        /*001a*/ 	.short	(.L_5 - .L_4)
	.align		4
.L_4:
        /*001c*/ 	.word	index@(triton_poi_fused_convolution_leaky_relu_24)
        /*0020*/ 	.word	0x00000000


	//----- nvinfo : EIATTR_MIN_STACK_SIZE
	.align		4
.L_5:
        /*0024*/ 	.byte	0x04, 0x12
        /*0026*/ 	.short	(.L_7 - .L_6)
	.align		4
.L_6:
        /*0028*/ 	.word	index@(triton_poi_fused_convolution_leaky_relu_24)
        /*002c*/ 	.word	0x00000000
.L_7:


//--------------------- .nv.info.triton_poi_fused_convolution_leaky_relu_24 --------------------------
	.section	.nv.info.triton_poi_fused_convolution_leaky_relu_24,"",@"SHT_CUDA_INFO"
	.sectionflags	@""
	.align	4


	//----- nvinfo : EIATTR_CUDA_API_VERSION
	.align		4
        /*0000*/ 	.byte	0x04, 0x37
        /*0002*/ 	.short	(.L_9 - .L_8)
.L_8:
        /*0004*/ 	.word	0x0000007c


	//----- nvinfo : EIATTR_KPARAM_INFO
	.align		4
.L_9:
        /*0008*/ 	.byte	0x04, 0x17
        /*000a*/ 	.short	(.L_11 - .L_10)
.L_10:
        /*000c*/ 	.word	0x00000000
        /*0010*/ 	.short	0x0005
        /*0012*/ 	.short	0x0028
        /*0014*/ 	.byte	0x00, 0xf0, 0x11, 0x00


	//----- nvinfo : EIATTR_KPARAM_INFO
	.align		4
.L_11:
        /*0018*/ 	.byte	0x04, 0x17
        /*001a*/ 	.short	(.L_13 - .L_12)
.L_12:
        /*001c*/ 	.word	0x00000000
        /*0020*/ 	.short	0x0004
        /*0022*/ 	.short	0x0020
        /*0024*/ 	.byte	0x00, 0xf4, 0x21, 0x00


	//----- nvinfo : EIATTR_KPARAM_INFO
	.align		4
.L_13:
        /*0028*/ 	.byte	0x04, 0x17
        /*002a*/ 	.short	(.L_15 - .L_14)
.L_14:
        /*002c*/ 	.word	0x00000000
        /*0030*/ 	.short	0x0003
        /*0032*/ 	.short	0x0018
        /*0034*/ 	.byte	0x00, 0xf4, 0x21, 0x00


	//----- nvinfo : EIATTR_KPARAM_INFO
	.align		4
.L_15:
        /*0038*/ 	.byte	0x04, 0x17
        /*003a*/ 	.short	(.L_17 - .L_16)
.L_16:
        /*003c*/ 	.word	0x00000000
        /*0040*/ 	.short	0x0002
        /*0042*/ 	.short	0x0010
        /*0044*/ 	.byte	0x00, 0xf4, 0x21, 0x00


	//----- nvinfo : EIATTR_KPARAM_INFO
	.align		4
.L_17:
        /*0048*/ 	.byte	0x04, 0x17
        /*004a*/ 	.short	(.L_19 - .L_18)
.L_18:
        /*004c*/ 	.word	0x00000000
        /*0050*/ 	.short	0x0001
        /*0052*/ 	.short	0x0008
        /*0054*/ 	.byte	0x00, 0xf4, 0x21, 0x00


	//----- nvinfo : EIATTR_KPARAM_INFO
	.align		4
.L_19:
        /*0058*/ 	.byte	0x04, 0x17
        /*005a*/ 	.short	(.L_21 - .L_20)
.L_20:
        /*005c*/ 	.word	0x00000000
        /*0060*/ 	.short	0x0000
        /*0062*/ 	.short	0x0000
        /*0064*/ 	.byte	0x00, 0xf4, 0x21, 0x00


	//----- nvinfo : EIATTR_SPARSE_MMA_MASK
	.align		4
.L_21:
        /*0068*/ 	.byte	0x03, 0x50
        /*006a*/ 	.short	0x0000


	//----- nvinfo : EIATTR_MAXREG_COUNT
	.align		4
        /*006c*/ 	.byte	0x03, 0x1b
        /*006e*/ 	.short	0x00ff


	//----- nvinfo : EIATTR_EXIT_INSTR_OFFSETS
	.align		4
        /*0070*/ 	.byte	0x04, 0x1c
        /*0072*/ 	.short	(.L_23 - .L_22)


	//   ....[0]....
.L_22:
        /*0074*/ 	.word	0x000002a0


	//----- nvinfo : EIATTR_REQNTID
	.align		4
.L_23:
        /*0078*/ 	.byte	0x04, 0x10
        /*007a*/ 	.short	(.L_25 - .L_24)
.L_24:
        /*007c*/ 	.word	0x00000080
        /*0080*/ 	.word	0x00000001
        /*0084*/ 	.word	0x00000001


	//----- nvinfo : EIATTR_CBANK_PARAM_SIZE
	.align		4
.L_25:
        /*0088*/ 	.byte	0x03, 0x19
        /*008a*/ 	.short	0x002c


	//----- nvinfo : EIATTR_PARAM_CBANK
	.align		4
        /*008c*/ 	.byte	0x04, 0x0a
        /*008e*/ 	.short	(.L_27 - .L_26)
	.align		4
.L_26:
        /*0090*/ 	.word	index@(.nv.constant0.triton_poi_fused_convolution_leaky_relu_24)
        /*0094*/ 	.short	0x0210
        /*0096*/ 	.short	0x002c


	//----- nvinfo : EIATTR_SW_WAR
	.align		4
.L_27:
        /*0098*/ 	.byte	0x04, 0x36
        /*009a*/ 	.short	(.L_29 - .L_28)
.L_28:
        /*009c*/ 	.word	0x00000008
.L_29:


//--------------------- .nv.callgraph             --------------------------
	.section	.nv.callgraph,"",@"SHT_CUDA_CALLGRAPH"
	.align	4
	.sectionentsize	8
	.align		4
        /*0000*/ 	.word	0x00000000
	.align		4
        /*0004*/ 	.word	0xffffffff
	.align		4
        /*0008*/ 	.word	0x00000000
	.align		4
        /*000c*/ 	.word	0xfffffffe
	.align		4
        /*0010*/ 	.word	0x00000000
	.align		4
        /*0014*/ 	.word	0xfffffffd
	.align		4
        /*0018*/ 	.word	0x00000000
	.align		4
        /*001c*/ 	.word	0xfffffffc


//--------------------- .text.triton_poi_fused_convolution_leaky_relu_24 --------------------------
	.section	.text.triton_poi_fused_convolution_leaky_relu_24,"ax",@progbits
	.align	128
        .global         triton_poi_fused_convolution_leaky_relu_24
        .type           triton_poi_fused_convolution_leaky_relu_24,@function
        .size           triton_poi_fused_convolution_leaky_relu_24,(.L_x_1 - triton_poi_fused_convolution_leaky_relu_24)
        .other          triton_poi_fused_convolution_leaky_relu_24,@"STO_CUDA_ENTRY STV_DEFAULT"
triton_poi_fused_convolution_leaky_relu_24:
.text.triton_poi_fused_convolution_leaky_relu_24:
[----:B------:R-:W-:Y:S01]  /*0000*/  LDC R1, c[0x0][0x28] ;  /* 0x00000a00ff017b82 */ /* 0x000fe20000000800 */
[----:B------:R-:W1:Y:S07]  /*0010*/  S2R R0, SR_TID.X ;  /* 0x0000000000007919 */ /* 0x000e6e0000002100 */
[----:B------:R-:W2:Y:S01]  /*0020*/  LDC.64 R4, c[0x0][0x220] ;  /* 0x00008800ff047b82 */ /* 0x000ea20000000a00 */
[----:B------:R-:W-:Y:S01]  /*0030*/  ULDC.64 UR4, c[0x0][0x208] ;  /* 0x0000820000047ab9 */ /* 0x000fe20000000a00 */
[----:B------:R-:W-:Y:S01]  /*0040*/  ULDC.64 UR6, c[0x0][0x228] ;  /* 0x00008a0000067ab9 */ /* 0x000fe20000000a00 */
[----:B------:R-:W3:Y:S01]  /*0050*/  S2R R11, SR_CTAID.X ;  /* 0x00000000000b7919 */ /* 0x000ee20000002500 */
[----:B------:R-:W-:-:S04]  /*0060*/  ULDC.64 UR8, c[0x0][0x230] ;  /* 0x00008c0000087ab9 */ /* 0x000fc80000000a00 */
[----:B------:R-:W4:Y:S01]  /*0070*/  LDC.64 R6, c[0x0][0x218] ;  /* 0x00008600ff067b82 */ /* 0x000f220000000a00 */
[----:B-1----:R-:W-:Y:S02]  /*0080*/  LOP3.LUT R0, R0, 0x7f, RZ, 0xc0, !PT ;  /* 0x0000007f00007812 */ /* 0x002fe400078ec0ff */
[----:B---3--:R-:W-:-:S03]  /*0090*/  SHF.R.S32.HI R2, RZ, 0x18, R11 ;  /* 0x00000018ff027819 */ /* 0x008fc6000001140b */
[----:B------:R-:W-:Y:S01]  /*00a0*/  IMAD R11, R11, 0x80, R0 ;  /* 0x000000800b0b7824 */ /* 0x000fe200078e0200 */
[----:B------:R-:W-:-:S03]  /*00b0*/  SGXT R0, R2, 0x1 ;  /* 0x000000010200781a */ /* 0x000fc60000000200 */
[----:B----4-:R-:W-:Y:S01]  /*00c0*/  IMAD.WIDE R6, R11, 0x4, R6 ;  /* 0x000000040b067825 */ /* 0x010fe200078e0206 */
[----:B------:R-:W1:Y:S01]  /*00d0*/  LDC.64 R2, c[0x0][0x210] ;  /* 0x00008400ff027b82 */ /* 0x000e620000000a00 */
[----:B------:R-:W-:-:S03]  /*00e0*/  LEA.HI R0, R0, R11, RZ, 0x2 ;  /* 0x0000000b00007211 */ /* 0x000fc600078f10ff */
[----:B------:R-:W3:Y:S01]  /*00f0*/  LDG.E R12, desc[UR4][R6.64] ;  /* 0x00000004060c7981 */ /* 0x000ee2000c1e1900 */
[--C-:B------:R-:W-:Y:S02]  /*0100*/  SHF.R.S32.HI R8, RZ, 0x2, R0.reuse ;  /* 0x00000002ff087819 */ /* 0x100fe40000011400 */
[----:B------:R-:W-:-:S04]  /*0110*/  SHF.R.S32.HI R9, RZ, 0x1f, R0 ;  /* 0x0000001fff097819 */ /* 0x000fc80000011400 */
[----:B------:R-:W-:-:S04]  /*0120*/  LEA.HI R9, R9, R8, RZ, 0x8 ;  /* 0x0000000809097211 */ /* 0x000fc800078f40ff */
[----:B------:R-:W-:-:S05]  /*0130*/  LOP3.LUT R9, R9, 0xffffff00, RZ, 0xc0, !PT ;  /* 0xffffff0009097812 */ /* 0x000fca00078ec0ff */
[----:B------:R-:W-:Y:S02]  /*0140*/  IMAD.IADD R9, R8, 0x1, -R9 ;  /* 0x0000000108097824 */ /* 0x000fe400078e0a09 */
[----:B-1----:R-:W-:-:S04]  /*0150*/  IMAD.WIDE R2, R11, 0x4, R2 ;  /* 0x000000040b027825 */ /* 0x002fc800078e0202 */
[----:B--2---:R-:W-:Y:S01]  /*0160*/  IMAD.WIDE R4, R9, 0x4, R4 ;  /* 0x0000000409047825 */ /* 0x004fe200078e0204 */
[----:B------:R-:W2:Y:S05]  /*0170*/  LDG.E R0, desc[UR4][R2.64] ;  /* 0x0000000402007981 */ /* 0x000eaa000c1e1900 */
[----:B------:R-:W2:Y:S01]  /*0180*/  LDG.E.EL R5, desc[UR4][R4.64] ;  /* 0x0000000404057981 */ /* 0x000ea2000c2e1900 */
[----:B------:R-:W-:Y:S02]  /*0190*/  SHF.R.S32.HI R14, RZ, 0x1f, R11 ;  /* 0x0000001fff0e7819 */ /* 0x000fe4000001140b */
[----:B------:R-:W-:Y:S02]  /*01a0*/  IADD3 R8, P2, R11, UR6, RZ ;  /* 0x000000060b087c10 */ /* 0x000fe4000ff5e0ff */
[----:B------:R-:W-:-:S02]  /*01b0*/  IADD3 R10, P3, R11, UR8, RZ ;  /* 0x000000080b0a7c10 */ /* 0x000fc4000ff7e0ff */
[----:B------:R-:W-:Y:S02]  /*01c0*/  IADD3.X R9, R14, UR7, RZ, P2, !PT ;  /* 0x000000070e097c10 */ /* 0x000fe400097fe4ff */
[----:B------:R-:W-:Y:S02]  /*01d0*/  IADD3.X R11, R14, UR9, RZ, P3, !PT ;  /* 0x000000090e0b7c10 */ /* 0x000fe40009ffe4ff */
[C---:B--2---:R-:W-:Y:S02]  /*01e0*/  FSETP.GT.AND P0, PT, R0.reuse, -R5, PT ;  /* 0x800000050000720b */ /* 0x044fe40003f04000 */
[C---:B---3--:R-:W-:Y:S01]  /*01f0*/  FSETP.GT.AND P1, PT, R5.reuse, -R12, PT ;  /* 0x8000000c0500720b */ /* 0x048fe20003f24000 */
[----:B------:R-:W-:Y:S01]  /*0200*/  FADD R13, R0, R5 ;  /* 0x00000005000d7221 */ /* 0x000fe20000000000 */
[----:B------:R-:W-:Y:S01]  /*0210*/  FADD R5, R5, R12 ;  /* 0x0000000c05057221 */ /* 0x000fe20000000000 */
[----:B------:R-:W-:Y:S02]  /*0220*/  SEL R15, RZ, 0x1, !P0 ;  /* 0x00000001ff0f7807 */ /* 0x000fe40004000000 */
[----:B------:R-:W-:-:S06]  /*0230*/  SEL R17, RZ, 0x1, !P1 ;  /* 0x00000001ff117807 */ /* 0x000fcc0004800000 */
[----:B------:R-:W-:Y:S02]  /*0240*/  @!P0 FMUL R13, R13, 0.10000000149011611938 ;  /* 0x3dcccccd0d0d8820 */ /* 0x000fe40000400000 */
[----:B------:R-:W-:Y:S01]  /*0250*/  @!P1 FMUL R5, R5, 0.10000000149011611938 ;  /* 0x3dcccccd05059820 */ /* 0x000fe20000400000 */
[----:B------:R-:W-:Y:S04]  /*0260*/  STG.E.U8 desc[UR4][R8.64], R15 ;  /* 0x0000000f08007986 */ /* 0x000fe8000c101104 */
[----:B------:R-:W-:Y:S04]  /*0270*/  STG.E desc[UR4][R2.64], R13 ;  /* 0x0000000d02007986 */ /* 0x000fe8000c101904 */
[----:B------:R-:W-:Y:S04]  /*0280*/  STG.E.U8 desc[UR4][R10.64], R17 ;  /* 0x000000110a007986 */ /* 0x000fe8000c101104 */
[----:B------:R-:W-:Y:S01]  /*0290*/  STG.E desc[UR4][R6.64], R5 ;  /* 0x0000000506007986 */ /* 0x000fe2000c101904 */
[----:B------:R-:W-:Y:S05]  /*02a0*/  EXIT ;  /* 0x000000000000794d */ /* 0x000fea0003800000 */
.L_x_0:
[----:B------:R-:W-:-:S00]  /*02b0*/  BRA `(.L_x_0) ;  /* 0xfffffffc00fc7947 */ /* 0x000fc0000383ffff */
[----:B------:R-:W-:-:S00]  /*02c0*/  NOP ;  /* 0x0000000000007918 */ /* 0x000fc00000000000 */
        /* <DEDUP_REMOVED lines=11> */
.L_x_1:


//--------------------- .nv.constant0.triton_poi_fused_convolution_leaky_relu_24 --------------------------
	.section	.nv.constant0.triton_poi_fused_convolution_leaky_relu_24,"a",@progbits
	.sectionflags	@""
	.align	4
.nv.constant0.triton_poi_fused_convolution_leaky_relu_24:
	.zero		572
